//
// Generated by NVIDIA NVVM Compiler
//
// Compiler Build ID: CL-36424714
// Cuda compilation tools, release 13.0, V13.0.88
// Based on NVVM 20.0.0
//

.version 9.0
.target sm_100
.address_size 64

	// .globl	_Z14calculaCelulasPfS_S_i

.visible .entry _Z14calculaCelulasPfS_S_i(
	.param .u64 .ptr .align 1 _Z14calculaCelulasPfS_S_i_param_0,
	.param .u64 .ptr .align 1 _Z14calculaCelulasPfS_S_i_param_1,
	.param .u64 .ptr .align 1 _Z14calculaCelulasPfS_S_i_param_2,
	.param .u32 _Z14calculaCelulasPfS_S_i_param_3
)
{
	.reg .pred 	%p<10>;
	.reg .b32 	%r<78>;
	.reg .b32 	%f<68>;
	.reg .b64 	%rd<47>;

	ld.param.u64 	%rd4, [_Z14calculaCelulasPfS_S_i_param_0];
	ld.param.u64 	%rd5, [_Z14calculaCelulasPfS_S_i_param_1];
	ld.param.u64 	%rd3, [_Z14calculaCelulasPfS_S_i_param_2];
	ld.param.u32 	%r43, [_Z14calculaCelulasPfS_S_i_param_3];
	cvta.to.global.u64 	%rd1, %rd5;
	cvta.to.global.u64 	%rd2, %rd4;
	mov.u32 	%r44, %ctaid.x;
	mov.u32 	%r45, %ntid.x;
	mov.u32 	%r46, %tid.x;
	mad.lo.s32 	%r1, %r44, %r45, %r46;
	mov.u32 	%r47, %ctaid.y;
	mov.u32 	%r48, %ntid.y;
	mul.lo.s32 	%r2, %r47, %r48;
	mov.u32 	%r3, %tid.y;
	add.s32 	%r4, %r2, %r3;
	setp.lt.s32 	%p1, %r43, 1;
	mov.f32 	%f67, 0f00000000;
	@%p1 bra 	$L__BB0_12;
	mul.lo.s32 	%r5, %r43, %r1;
	and.b32  	%r6, %r43, 7;
	setp.lt.u32 	%p2, %r43, 8;
	mov.f32 	%f67, 0f00000000;
	mov.b32 	%r76, 0;
	@%p2 bra 	$L__BB0_4;
	and.b32  	%r76, %r43, 2147483640;
	neg.s32 	%r74, %r76;
	add.s32 	%r50, %r3, %r43;
	add.s32 	%r73, %r50, %r2;
	shl.b32 	%r10, %r43, 3;
	shl.b32 	%r51, %r43, 1;
	add.s32 	%r72, %r4, %r51;
	mad.lo.s32 	%r71, %r43, 3, %r4;
	shl.b32 	%r52, %r43, 2;
	add.s32 	%r70, %r4, %r52;
	mad.lo.s32 	%r69, %r43, 5, %r4;
	mad.lo.s32 	%r68, %r43, 6, %r4;
	mad.lo.s32 	%r67, %r43, 7, %r4;
	mov.f32 	%f67, 0f00000000;
	mov.u32 	%r65, %r5;
	mov.u32 	%r66, %r4;
$L__BB0_3:
	.pragma "nounroll";
	mul.wide.s32 	%rd6, %r65, 4;
	add.s64 	%rd7, %rd2, %rd6;
	ld.global.f32 	%f17, [%rd7];
	mul.wide.u32 	%rd8, %r66, 4;
	add.s64 	%rd9, %rd1, %rd8;
	ld.global.f32 	%f18, [%rd9];
	fma.rn.f32 	%f19, %f17, %f18, %f67;
	ld.global.f32 	%f20, [%rd7+4];
	mul.wide.u32 	%rd10, %r73, 4;
	add.s64 	%rd11, %rd1, %rd10;
	ld.global.f32 	%f21, [%rd11];
	fma.rn.f32 	%f22, %f20, %f21, %f19;
	ld.global.f32 	%f23, [%rd7+8];
	mul.wide.u32 	%rd12, %r72, 4;
	add.s64 	%rd13, %rd1, %rd12;
	ld.global.f32 	%f24, [%rd13];
	fma.rn.f32 	%f25, %f23, %f24, %f22;
	ld.global.f32 	%f26, [%rd7+12];
	mul.wide.u32 	%rd14, %r71, 4;
	add.s64 	%rd15, %rd1, %rd14;
	ld.global.f32 	%f27, [%rd15];
	fma.rn.f32 	%f28, %f26, %f27, %f25;
	ld.global.f32 	%f29, [%rd7+16];
	mul.wide.u32 	%rd16, %r70, 4;
	add.s64 	%rd17, %rd1, %rd16;
	ld.global.f32 	%f30, [%rd17];
	fma.rn.f32 	%f31, %f29, %f30, %f28;
	ld.global.f32 	%f32, [%rd7+20];
	mul.wide.u32 	%rd18, %r69, 4;
	add.s64 	%rd19, %rd1, %rd18;
	ld.global.f32 	%f33, [%rd19];
	fma.rn.f32 	%f34, %f32, %f33, %f31;
	ld.global.f32 	%f35, [%rd7+24];
	mul.wide.u32 	%rd20, %r68, 4;
	add.s64 	%rd21, %rd1, %rd20;
	ld.global.f32 	%f36, [%rd21];
	fma.rn.f32 	%f37, %f35, %f36, %f34;
	ld.global.f32 	%f38, [%rd7+28];
	mul.wide.u32 	%rd22, %r67, 4;
	add.s64 	%rd23, %rd1, %rd22;
	ld.global.f32 	%f39, [%rd23];
	fma.rn.f32 	%f67, %f38, %f39, %f37;
	add.s32 	%r74, %r74, 8;
	add.s32 	%r73, %r73, %r10;
	add.s32 	%r72, %r72, %r10;
	add.s32 	%r71, %r71, %r10;
	add.s32 	%r70, %r70, %r10;
	add.s32 	%r69, %r69, %r10;
	add.s32 	%r68, %r68, %r10;
	add.s32 	%r67, %r67, %r10;
	add.s32 	%r66, %r66, %r10;
	add.s32 	%r65, %r65, 8;
	setp.ne.s32 	%p3, %r74, 0;
	@%p3 bra 	$L__BB0_3;
$L__BB0_4:
	setp.eq.s32 	%p4, %r6, 0;
	@%p4 bra 	$L__BB0_12;
	and.b32  	%r38, %r43, 3;
	setp.lt.u32 	%p5, %r6, 4;
	@%p5 bra 	$L__BB0_7;
	add.s32 	%r53, %r76, %r5;
	mul.wide.s32 	%rd24, %r53, 4;
	add.s64 	%rd25, %rd2, %rd24;
	ld.global.f32 	%f41, [%rd25];
	mad.lo.s32 	%r54, %r76, %r43, %r4;
	mul.wide.u32 	%rd26, %r54, 4;
	add.s64 	%rd27, %rd1, %rd26;
	ld.global.f32 	%f42, [%rd27];
	fma.rn.f32 	%f43, %f41, %f42, %f67;
	ld.global.f32 	%f44, [%rd25+4];
	add.s32 	%r55, %r54, %r43;
	mul.wide.u32 	%rd28, %r55, 4;
	add.s64 	%rd29, %rd1, %rd28;
	ld.global.f32 	%f45, [%rd29];
	fma.rn.f32 	%f46, %f44, %f45, %f43;
	ld.global.f32 	%f47, [%rd25+8];
	add.s32 	%r56, %r55, %r43;
	mul.wide.u32 	%rd30, %r56, 4;
	add.s64 	%rd31, %rd1, %rd30;
	ld.global.f32 	%f48, [%rd31];
	fma.rn.f32 	%f49, %f47, %f48, %f46;
	ld.global.f32 	%f50, [%rd25+12];
	add.s32 	%r57, %r56, %r43;
	mul.wide.u32 	%rd32, %r57, 4;
	add.s64 	%rd33, %rd1, %rd32;
	ld.global.f32 	%f51, [%rd33];
	fma.rn.f32 	%f67, %f50, %f51, %f49;
	add.s32 	%r76, %r76, 4;
$L__BB0_7:
	setp.eq.s32 	%p6, %r38, 0;
	@%p6 bra 	$L__BB0_12;
	setp.eq.s32 	%p7, %r38, 1;
	@%p7 bra 	$L__BB0_10;
	add.s32 	%r58, %r76, %r5;
	mul.wide.s32 	%rd34, %r58, 4;
	add.s64 	%rd35, %rd2, %rd34;
	ld.global.f32 	%f53, [%rd35];
	mad.lo.s32 	%r59, %r76, %r43, %r4;
	mul.wide.u32 	%rd36, %r59, 4;
	add.s64 	%rd37, %rd1, %rd36;
	ld.global.f32 	%f54, [%rd37];
	fma.rn.f32 	%f55, %f53, %f54, %f67;
	ld.global.f32 	%f56, [%rd35+4];
	add.s32 	%r60, %r59, %r43;
	mul.wide.u32 	%rd38, %r60, 4;
	add.s64 	%rd39, %rd1, %rd38;
	ld.global.f32 	%f57, [%rd39];
	fma.rn.f32 	%f67, %f56, %f57, %f55;
	add.s32 	%r76, %r76, 2;
$L__BB0_10:
	and.b32  	%r61, %r43, 1;
	setp.eq.b32 	%p8, %r61, 1;
	not.pred 	%p9, %p8;
	@%p9 bra 	$L__BB0_12;
	add.s32 	%r62, %r76, %r5;
	mul.wide.s32 	%rd40, %r62, 4;
	add.s64 	%rd41, %rd2, %rd40;
	ld.global.f32 	%f58, [%rd41];
	mad.lo.s32 	%r63, %r76, %r43, %r4;
	mul.wide.u32 	%rd42, %r63, 4;
	add.s64 	%rd43, %rd1, %rd42;
	ld.global.f32 	%f59, [%rd43];
	fma.rn.f32 	%f67, %f58, %f59, %f67;
$L__BB0_12:
	cvta.to.global.u64 	%rd44, %rd3;
	mad.lo.s32 	%r64, %r43, %r1, %r4;
	mul.wide.s32 	%rd45, %r64, 4;
	add.s64 	%rd46, %rd44, %rd45;
	st.global.f32 	[%rd46], %f67;
	ret;

}


// ===== COMPILED SASS (sm_100) =====

	.target	sm_100

	.elftype	@"ET_EXEC"


//--------------------- .note.nv.tkinfo           --------------------------
	.section	.note.nv.tkinfo,"",@"SHT_NOTE"
	.sectionflags	@"SHF_NOTE_NV_TKINFO"
	.tkinfo
        /*0018*/ 	.word	0x00000002
        /*0030*/ 	.string	""
        /*0030*/ 	.string	"ptxas"
        /*0030*/ 	.string	"Cuda compilation tools, release 13.0, V13.0.88"
        /*0030*/ 	.string	"Build cuda_13.0.r13.0/compiler.36424714_0"
        /*0030*/ 	.string	"-arch sm_100 -m 64 "



//--------------------- .note.nv.cuinfo           --------------------------
	.section	.note.nv.cuinfo,"",@"SHT_NOTE"
	.sectionflags	@"SHF_NOTE_NV_CUINFO"
        /*0018*/ 	.short	0x0002
        /*001a*/ 	.short	0x0064
        /*001c*/ 	.short	0x0082
	.zero		2


//--------------------- .nv.info                  --------------------------
	.section	.nv.info,"",@"SHT_CUDA_INFO"
	.align	4


	//----- nvinfo : EIATTR_REGCOUNT
	.align		4
        /*0000*/ 	.byte	0x04, 0x2f
        /*0002*/ 	.short	(.L_1 - .L_0)
	.align		4
.L_0:
        /*0004*/ 	.word	index@(_Z14calculaCelulasPfS_S_i)
        /*0008*/ 	.word	0x00000020


	//----- nvinfo : EIATTR_FRAME_SIZE
	.align		4
.L_1:
        /*000c*/ 	.byte	0x04, 0x11
        /*000e*/ 	.short	(.L_3 - .L_2)
	.align		4
.L_2:
        /*0010*/ 	.word	index@(_Z14calculaCelulasPfS_S_i)
        /*0014*/ 	.word	0x00000000


	//----- nvinfo : EIATTR_MIN_STACK_SIZE
	.align		4
.L_3:
        /*0018*/ 	.byte	0x04, 0x12
        /*001a*/ 	.short	(.L_5 - .L_4)
	.align		4
.L_4:
        /*001c*/ 	.word	index@(_Z14calculaCelulasPfS_S_i)
        /*0020*/ 	.word	0x00000000
.L_5:


//--------------------- .nv.compat                --------------------------
	.section	.nv.compat,"",@"SHT_CUDA_COMPAT_INFO"
	.align	4
        /*0000*/ 	.byte	0x02, 0x09, 0x00, 0x00, 0x02, 0x02, 0x01, 0x00, 0x02, 0x05, 0x05, 0x00, 0x03, 0x07, 0x01, 0x01
        /*0010*/ 	.byte	0x02, 0x03, 0x00, 0x00, 0x02, 0x06, 0x01, 0x00, 0x04, 0x0b, 0x08, 0x00, 0x09, 0x00, 0x00, 0x00
        /*0020*/ 	.byte	0x00, 0x00, 0x00, 0x00


//--------------------- .nv.info._Z14calculaCelulasPfS_S_i --------------------------
	.section	.nv.info._Z14calculaCelulasPfS_S_i,"",@"SHT_CUDA_INFO"
	.sectionflags	@""
	.align	4


	//----- nvinfo : EIATTR_CUDA_API_VERSION
	.align		4
        /*0000*/ 	.byte	0x04, 0x37
        /*0002*/ 	.short	(.L_7 - .L_6)
.L_6:
        /*0004*/ 	.word	0x00000082


	//----- nvinfo : EIATTR_KPARAM_INFO
	.align		4
.L_7:
        /*0008*/ 	.byte	0x04, 0x17
        /*000a*/ 	.short	(.L_9 - .L_8)
.L_8:
        /*000c*/ 	.word	0x00000000
        /*0010*/ 	.short	0x0003
        /*0012*/ 	.short	0x0018
        /*0014*/ 	.byte	0x00, 0xf0, 0x11, 0x00


	//----- nvinfo : EIATTR_KPARAM_INFO
	.align		4
.L_9:
        /*0018*/ 	.byte	0x04, 0x17
        /*001a*/ 	.short	(.L_11 - .L_10)
.L_10:
        /*001c*/ 	.word	0x00000000
        /*0020*/ 	.short	0x0002
        /*0022*/ 	.short	0x0010
        /*0024*/ 	.byte	0x00, 0xf5, 0x21, 0x00


	//----- nvinfo : EIATTR_KPARAM_INFO
	.align		4
.L_11:
        /*0028*/ 	.byte	0x04, 0x17
        /*002a*/ 	.short	(.L_13 - .L_12)
.L_12:
        /*002c*/ 	.word	0x00000000
        /*0030*/ 	.short	0x0001
        /*0032*/ 	.short	0x0008
        /*0034*/ 	.byte	0x00, 0xf5, 0x21, 0x00


	//----- nvinfo : EIATTR_KPARAM_INFO
	.align		4
.L_13:
        /*0038*/ 	.byte	0x04, 0x17
        /*003a*/ 	.short	(.L_15 - .L_14)
.L_14:
        /*003c*/ 	.word	0x00000000
        /*0040*/ 	.short	0x0000
        /*0042*/ 	.short	0x0000
        /*0044*/ 	.byte	0x00, 0xf5, 0x21, 0x00


	//----- nvinfo : EIATTR_SPARSE_MMA_MASK
	.align		4
.L_15:
        /*0048*/ 	.byte	0x03, 0x50
        /*004a*/ 	.short	0x0000


	//----- nvinfo : EIATTR_MAXREG_COUNT
	.align		4
        /*004c*/ 	.byte	0x03, 0x1b
        /*004e*/ 	.short	0x00ff


	//----- nvinfo : EIATTR_MERCURY_ISA_VERSION
	.align		4
        /*0050*/ 	.byte	0x03, 0x5f
        /*0052*/ 	.short	0x0101


	//----- nvinfo : EIATTR_VRC_CTA_INIT_COUNT
	.align		4
        /*0054*/ 	.byte	0x02, 0x4a
	.zero		1
	.zero		1


	//----- nvinfo : EIATTR_EXIT_INSTR_OFFSETS
	.align		4
        /*0058*/ 	.byte	0x04, 0x1c
        /*005a*/ 	.short	(.L_17 - .L_16)


	//   ....[0]....
.L_16:
        /*005c*/ 	.word	0x000008f0


	//----- nvinfo : EIATTR_CBANK_PARAM_SIZE
	.align		4
.L_17:
        /*0060*/ 	.byte	0x03, 0x19
        /*0062*/ 	.short	0x001c


	//----- nvinfo : EIATTR_PARAM_CBANK
	.align		4
        /*0064*/ 	.byte	0x04, 0x0a
        /*0066*/ 	.short	(.L_19 - .L_18)
	.align		4
.L_18:
        /*0068*/ 	.word	index@(.nv.constant0._Z14calculaCelulasPfS_S_i)
        /*006c*/ 	.short	0x0380
        /*006e*/ 	.short	0x001c


	//----- nvinfo : EIATTR_SW_WAR
	.align		4
.L_19:
        /*0070*/ 	.byte	0x04, 0x36
        /*0072*/ 	.short	(.L_21 - .L_20)
.L_20:
        /*0074*/ 	.word	0x00000008
.L_21:


//--------------------- .nv.callgraph             --------------------------
	.section	.nv.callgraph,"",@"SHT_CUDA_CALLGRAPH"
	.align	4
	.sectionentsize	8
	.align		4
        /*0000*/ 	.word	0x00000000
	.align		4
        /*0004*/ 	.word	0xffffffff
	.align		4
        /*0008*/ 	.word	0x00000000
	.align		4
        /*000c*/ 	.word	0xfffffffe
	.align		4
        /*0010*/ 	.word	0x00000000
	.align		4
        /*0014*/ 	.word	0xfffffffd
	.align		4
        /*0018*/ 	.word	0x00000000
	.align		4
        /*001c*/ 	.word	0xfffffffc


//--------------------- .text._Z14calculaCelulasPfS_S_i --------------------------
	.section	.text._Z14calculaCelulasPfS_S_i,"ax",@progbits
	.align	128
        .global         _Z14calculaCelulasPfS_S_i
        .type           _Z14calculaCelulasPfS_S_i,@function
        .size           _Z14calculaCelulasPfS_S_i,(.L_x_5 - _Z14calculaCelulasPfS_S_i)
        .other          _Z14calculaCelulasPfS_S_i,@"STO_CUDA_ENTRY STV_DEFAULT"
_Z14calculaCelulasPfS_S_i:
.text._Z14calculaCelulasPfS_S_i:
[----:B------:R-:W-:Y:S08]  /*0000*/  LDC R1, c[0x0][0x37c] ;  /* 0x0000df00ff017b82 */ /* 0x000ff00000000800 */
[----:B------:R-:W0:Y:S01]  /*0010*/  LDC R0, c[0x0][0x398] ;  /* 0x0000e600ff007b82 */ /* 0x000e220000000800 */
[----:B------:R-:W1:Y:S01]  /*0020*/  S2R R2, SR_TID.X ;  /* 0x0000000000027919 */ /* 0x000e620000002100 */
[----:B------:R-:W2:Y:S01]  /*0030*/  LDCU.64 UR6, c[0x0][0x358] ;  /* 0x00006b00ff0677ac */ /* 0x000ea20008000a00 */
[----:B------:R-:W-:Y:S01]  /*0040*/  HFMA2 R20, -RZ, RZ, 0, 0 ;  /* 0x00000000ff147431 */ /* 0x000fe200000001ff */
[----:B------:R-:W3:Y:S04]  /*0050*/  S2R R11, SR_TID.Y ;  /* 0x00000000000b7919 */ /* 0x000ee80000002200 */
[----:B------:R-:W4:Y:S08]  /*0060*/  S2UR UR4, SR_CTAID.Y ;  /* 0x00000000000479c3 */ /* 0x000f300000002600 */
[----:B------:R-:W1:Y:S01]  /*0070*/  LDC R3, c[0x0][0x360] ;  /* 0x0000d800ff037b82 */ /* 0x000e620000000800 */
[----:B------:R-:W4:Y:S07]  /*0080*/  LDCU UR5, c[0x0][0x364] ;  /* 0x00006c80ff0577ac */ /* 0x000f2e0008000800 */
[----:B------:R-:W1:Y:S01]  /*0090*/  S2UR UR8, SR_CTAID.X ;  /* 0x00000000000879c3 */ /* 0x000e620000002500 */
[----:B0-----:R-:W-:Y:S01]  /*00a0*/  ISETP.GE.AND P0, PT, R0, 0x1, PT ;  /* 0x000000010000780c */ /* 0x001fe20003f06270 */
[----:B----4-:R-:W-:-:S06]  /*00b0*/  UIMAD UR4, UR4, UR5, URZ ;  /* 0x00000005040472a4 */ /* 0x010fcc000f8e02ff */
[----:B---3--:R-:W-:Y:S01]  /*00c0*/  IADD3 R7, PT, PT, R11, UR4, RZ ;  /* 0x000000040b077c10 */ /* 0x008fe2000fffe0ff */
[----:B-1----:R-:W-:-:S05]  /*00d0*/  IMAD R3, R3, UR8, R2 ;  /* 0x0000000803037c24 */ /* 0x002fca000f8e0202 */
[----:B--2---:R-:W-:Y:S05]  /*00e0*/  @!P0 BRA `(.L_x_0) ;  /* 0x0000000400f08947 */ /* 0x004fea0003800000 */
[C---:B------:R-:W-:Y:S01]  /*00f0*/  ISETP.GE.U32.AND P1, PT, R0.reuse, 0x8, PT ;  /* 0x000000080000780c */ /* 0x040fe20003f26070 */
[----:B------:R-:W-:Y:S01]  /*0100*/  IMAD R4, R3, R0, RZ ;  /* 0x0000000003047224 */ /* 0x000fe200078e02ff */
[----:B------:R-:W-:Y:S02]  /*0110*/  LOP3.LUT R2, R0, 0x7, RZ, 0xc0, !PT ;  /* 0x0000000700027812 */ /* 0x000fe400078ec0ff */
[----:B------:R-:W-:Y:S02]  /*0120*/  MOV R20, RZ ;  /* 0x000000ff00147202 */ /* 0x000fe40000000f00 */
[----:B------:R-:W-:Y:S02]  /*0130*/  ISETP.NE.AND P0, PT, R2, RZ, PT ;  /* 0x000000ff0200720c */ /* 0x000fe40003f05270 */
[----:B------:R-:W-:-:S05]  /*0140*/  MOV R9, RZ ;  /* 0x000000ff00097202 */ /* 0x000fca0000000f00 */
[----:B------:R-:W-:Y:S06]  /*0150*/  @!P1 BRA `(.L_x_1) ;  /* 0x0000000000ec9947 */ /* 0x000fec0003800000 */
[C---:B------:R-:W-:Y:S01]  /*0160*/  LOP3.LUT R9, R0.reuse, 0x7ffffff8, RZ, 0xc0, !PT ;  /* 0x7ffffff800097812 */ /* 0x040fe200078ec0ff */
[C---:B------:R-:W-:Y:S01]  /*0170*/  IMAD R13, R0.reuse, 0x3, R7 ;  /* 0x00000003000d7824 */ /* 0x040fe200078e0207 */
[C---:B------:R-:W-:Y:S01]  /*0180*/  IADD3 R11, PT, PT, R0.reuse, UR4, R11 ;  /* 0x00000004000b7c10 */ /* 0x040fe2000fffe00b */
[C-C-:B------:R-:W-:Y:S01]  /*0190*/  IMAD R29, R0.reuse, 0x5, R7.reuse ;  /* 0x00000005001d7824 */ /* 0x140fe200078e0207 */
[CC--:B------:R-:W-:Y:S01]  /*01a0*/  LEA R5, R0.reuse, R7.reuse, 0x1 ;  /* 0x0000000700057211 */ /* 0x0c0fe200078e08ff */
[C-C-:B------:R-:W-:Y:S01]  /*01b0*/  IMAD R6, R0.reuse, 0x6, R7.reuse ;  /* 0x0000000600067824 */ /* 0x140fe200078e0207 */
[C---:B------:R-:W-:Y:S01]  /*01c0*/  LEA R15, R0.reuse, R7, 0x2 ;  /* 0x00000007000f7211 */ /* 0x040fe200078e10ff */
[----:B------:R-:W-:Y:S01]  /*01d0*/  IMAD R8, R0, 0x7, R7 ;  /* 0x0000000700087824 */ /* 0x000fe200078e0207 */
[----:B------:R-:W-:Y:S02]  /*01e0*/  MOV R20, RZ ;  /* 0x000000ff00147202 */ /* 0x000fe40000000f00 */
[----:B------:R-:W-:-:S02]  /*01f0*/  MOV R14, R4 ;  /* 0x00000004000e7202 */ /* 0x000fc40000000f00 */
[----:B------:R-:W-:Y:S02]  /*0200*/  MOV R10, R7 ;  /* 0x00000007000a7202 */ /* 0x000fe40000000f00 */
[----:B------:R-:W-:-:S07]  /*0210*/  IADD3 R12, PT, PT, -R9, RZ, RZ ;  /* 0x000000ff090c7210 */ /* 0x000fce0007ffe1ff */
.L_x_2:
[----:B------:R-:W0:Y:S08]  /*0220*/  LDC.64 R18, c[0x0][0x388] ;  /* 0x0000e200ff127b82 */ /* 0x000e300000000a00 */
[----:B------:R-:W1:Y:S01]  /*0230*/  LDC.64 R16, c[0x0][0x380] ;  /* 0x0000e000ff107b82 */ /* 0x000e620000000a00 */
[----:B0-----:R-:W-:-:S06]  /*0240*/  IMAD.WIDE.U32 R22, R10, 0x4, R18 ;  /* 0x000000040a167825 */ /* 0x001fcc00078e0012 */
[----:B------:R-:W2:Y:S01]  /*0250*/  LDG.E R22, desc[UR6][R22.64] ;  /* 0x0000000616167981 */ /* 0x000ea2000c1e1900 */
[----:B-1----:R-:W-:-:S05]  /*0260*/  IMAD.WIDE R16, R14, 0x4, R16 ;  /* 0x000000040e107825 */ /* 0x002fca00078e0210 */
[----:B------:R-:W2:Y:S01]  /*0270*/  LDG.E R21, desc[UR6][R16.64] ;  /* 0x0000000610157981 */ /* 0x000ea2000c1e1900 */
[----:B------:R-:W-:-:S03]  /*0280*/  IMAD.WIDE.U32 R26, R11, 0x4, R18 ;  /* 0x000000040b1a7825 */ /* 0x000fc600078e0012 */
[----:B------:R-:W3:Y:S01]  /*0290*/  LDG.E R23, desc[UR6][R16.64+0x8] ;  /* 0x0000080610177981 */ /* 0x000ee2000c1e1900 */
[----:B------:R-:W-:-:S03]  /*02a0*/  IMAD.WIDE.U32 R24, R5, 0x4, R18 ;  /* 0x0000000405187825 */ /* 0x000fc600078e0012 */
[----:B------:R-:W4:Y:S04]  /*02b0*/  LDG.E R26, desc[UR6][R26.64] ;  /* 0x000000061a1a7981 */ /* 0x000f28000c1e1900 */
[----:B------:R-:W3:Y:S04]  /*02c0*/  LDG.E R24, desc[UR6][R24.64] ;  /* 0x0000000618187981 */ /* 0x000ee8000c1e1900 */
[----:B------:R-:W5:Y:S01]  /*02d0*/  LDG.E R27, desc[UR6][R16.64+0x10] ;  /* 0x00001006101b7981 */ /* 0x000f62000c1e1900 */
[----:B--2---:R-:W-:-:S03]  /*02e0*/  FFMA R21, R21, R22, R20 ;  /* 0x0000001615157223 */ /* 0x004fc60000000014 */
[----:B------:R-:W4:Y:S02]  /*02f0*/  LDG.E R20, desc[UR6][R16.64+0x4] ;  /* 0x0000040610147981 */ /* 0x000f24000c1e1900 */
[----:B----4-:R-:W-:Y:S01]  /*0300*/  FFMA R28, R20, R26, R21 ;  /* 0x0000001a141c7223 */ /* 0x010fe20000000015 */
[----:B------:R-:W-:-:S04]  /*0310*/  IMAD.WIDE.U32 R20, R13, 0x4, R18 ;  /* 0x000000040d147825 */ /* 0x000fc800078e0012 */
[----:B---3--:R-:W-:Y:S01]  /*0320*/  FFMA R28, R23, R24, R28 ;  /* 0x00000018171c7223 */ /* 0x008fe2000000001c */
[--C-:B------:R-:W-:Y:S01]  /*0330*/  IMAD.WIDE.U32 R22, R15, 0x4, R18.reuse ;  /* 0x000000040f167825 */ /* 0x100fe200078e0012 */
[----:B------:R-:W2:Y:S05]  /*0340*/  LDG.E R20, desc[UR6][R20.64] ;  /* 0x0000000614147981 */ /* 0x000eaa000c1e1900 */
[----:B------:R-:W5:Y:S04]  /*0350*/  LDG.E R22, desc[UR6][R22.64] ;  /* 0x0000000616167981 */ /* 0x000f68000c1e1900 */
[----:B------:R-:W2:Y:S01]  /*0360*/  LDG.E R21, desc[UR6][R16.64+0xc] ;  /* 0x00000c0610157981 */ /* 0x000ea2000c1e1900 */
[----:B------:R-:W-:-:S03]  /*0370*/  IMAD.WIDE.U32 R24, R29, 0x4, R18 ;  /* 0x000000041d187825 */ /* 0x000fc600078e0012 */
[----:B------:R-:W3:Y:S04]  /*0380*/  LDG.E R23, desc[UR6][R16.64+0x1c] ;  /* 0x00001c0610177981 */ /* 0x000ee8000c1e1900 */
[----:B------:R-:W4:Y:S01]  /*0390*/  LDG.E R24, desc[UR6][R24.64] ;  /* 0x0000000618187981 */ /* 0x000f22000c1e1900 */
[----:B--2---:R-:W-:-:S03]  /*03a0*/  FFMA R28, R21, R20, R28 ;  /* 0x00000014151c7223 */ /* 0x004fc6000000001c */
[----:B------:R-:W4:Y:S01]  /*03b0*/  LDG.E R21, desc[UR6][R16.64+0x14] ;  /* 0x0000140610157981 */ /* 0x000f22000c1e1900 */
[----:B-----5:R-:W-:Y:S01]  /*03c0*/  FFMA R28, R27, R22, R28 ;  /* 0x000000161b1c7223 */ /* 0x020fe2000000001c */
[--C-:B------:R-:W-:Y:S02]  /*03d0*/  IMAD.WIDE.U32 R26, R6, 0x4, R18.reuse ;  /* 0x00000004061a7825 */ /* 0x100fe400078e0012 */
[----:B------:R-:W2:Y:S02]  /*03e0*/  LDG.E R20, desc[UR6][R16.64+0x18] ;  /* 0x0000180610147981 */ /* 0x000ea4000c1e1900 */
[----:B------:R-:W-:Y:S02]  /*03f0*/  IMAD.WIDE.U32 R18, R8, 0x4, R18 ;  /* 0x0000000408127825 */ /* 0x000fe400078e0012 */
[----:B------:R-:W2:Y:S04]  /*0400*/  LDG.E R26, desc[UR6][R26.64] ;  /* 0x000000061a1a7981 */ /* 0x000ea8000c1e1900 */
[----:B------:R-:W3:Y:S01]  /*0410*/  LDG.E R18, desc[UR6][R18.64] ;  /* 0x0000000612127981 */ /* 0x000ee2000c1e1900 */
[----:B------:R-:W-:-:S04]  /*0420*/  IADD3 R12, PT, PT, R12, 0x8, RZ ;  /* 0x000000080c0c7810 */ /* 0x000fc80007ffe0ff */
[----:B------:R-:W-:Y:S02]  /*0430*/  ISETP.NE.AND P1, PT, R12, RZ, PT ;  /* 0x000000ff0c00720c */ /* 0x000fe40003f25270 */
[C---:B------:R-:W-:Y:S02]  /*0440*/  LEA R11, R0.reuse, R11, 0x3 ;  /* 0x0000000b000b7211 */ /* 0x040fe400078e18ff */
[C---:B------:R-:W-:Y:S02]  /*0450*/  LEA R5, R0.reuse, R5, 0x3 ;  /* 0x0000000500057211 */ /* 0x040fe400078e18ff */
[C---:B------:R-:W-:Y:S02]  /*0460*/  LEA R13, R0.reuse, R13, 0x3 ;  /* 0x0000000d000d7211 */ /* 0x040fe400078e18ff */
[C---:B------:R-:W-:Y:S02]  /*0470*/  LEA R15, R0.reuse, R15, 0x3 ;  /* 0x0000000f000f7211 */ /* 0x040fe400078e18ff */
[----:B------:R-:W-:-:S02]  /*0480*/  LEA R29, R0, R29, 0x3 ;  /* 0x0000001d001d7211 */ /* 0x000fc400078e18ff */
[C---:B------:R-:W-:Y:S02]  /*0490*/  LEA R6, R0.reuse, R6, 0x3 ;  /* 0x0000000600067211 */ /* 0x040fe400078e18ff */
[C---:B------:R-:W-:Y:S02]  /*04a0*/  LEA R8, R0.reuse, R8, 0x3 ;  /* 0x0000000800087211 */ /* 0x040fe400078e18ff */
[----:B------:R-:W-:Y:S02]  /*04b0*/  LEA R10, R0, R10, 0x3 ;  /* 0x0000000a000a7211 */ /* 0x000fe400078e18ff */
[----:B------:R-:W-:Y:S01]  /*04c0*/  IADD3 R14, PT, PT, R14, 0x8, RZ ;  /* 0x000000080e0e7810 */ /* 0x000fe20007ffe0ff */
[----:B----4-:R-:W-:-:S04]  /*04d0*/  FFMA R21, R21, R24, R28 ;  /* 0x0000001815157223 */ /* 0x010fc8000000001c */
[----:B--2---:R-:W-:-:S04]  /*04e0*/  FFMA R20, R20, R26, R21 ;  /* 0x0000001a14147223 */ /* 0x004fc80000000015 */
[----:B---3--:R-:W-:Y:S01]  /*04f0*/  FFMA R20, R23, R18, R20 ;  /* 0x0000001217147223 */ /* 0x008fe20000000014 */
[----:B------:R-:W-:Y:S06]  /*0500*/  @P1 BRA `(.L_x_2) ;  /* 0xfffffffc00441947 */ /* 0x000fec000383ffff */
.L_x_1:
[----:B------:R-:W-:Y:S05]  /*0510*/  @!P0 BRA `(.L_x_0) ;  /* 0x0000000000e48947 */ /* 0x000fea0003800000 */
[----:B------:R-:W-:Y:S02]  /*0520*/  ISETP.GE.U32.AND P0, PT, R2, 0x4, PT ;  /* 0x000000040200780c */ /* 0x000fe40003f06070 */
[----:B------:R-:W-:-:S04]  /*0530*/  LOP3.LUT R6, R0, 0x3, RZ, 0xc0, !PT ;  /* 0x0000000300067812 */ /* 0x000fc800078ec0ff */
[----:B------:R-:W-:-:S07]  /*0540*/  ISETP.NE.AND P1, PT, R6, RZ, PT ;  /* 0x000000ff0600720c */ /* 0x000fce0003f25270 */
[----:B------:R-:W-:Y:S06]  /*0550*/  @!P0 BRA `(.L_x_3) ;  /* 0x0000000000648947 */ /* 0x000fec0003800000 */
[----:B------:R-:W0:Y:S01]  /*0560*/  LDC.64 R10, c[0x0][0x388] ;  /* 0x0000e200ff0a7b82 */ /* 0x000e220000000a00 */
[----:B------:R-:W-:Y:S01]  /*0570*/  IMAD R17, R9, R0, R7 ;  /* 0x0000000009117224 */ /* 0x000fe200078e0207 */
[----:B------:R-:W-:-:S04]  /*0580*/  IADD3 R5, PT, PT, R4, R9, RZ ;  /* 0x0000000904057210 */ /* 0x000fc80007ffe0ff */
[-C--:B------:R-:W-:Y:S02]  /*0590*/  IADD3 R19, PT, PT, R17, R0.reuse, RZ ;  /* 0x0000000011137210 */ /* 0x080fe40007ffe0ff */
[----:B------:R-:W1:Y:S02]  /*05a0*/  LDC.64 R12, c[0x0][0x380] ;  /* 0x0000e000ff0c7b82 */ /* 0x000e640000000a00 */
[----:B------:R-:W-:Y:S01]  /*05b0*/  IADD3 R21, PT, PT, R19, R0, RZ ;  /* 0x0000000013157210 */ /* 0x000fe20007ffe0ff */
[----:B0-----:R-:W-:-:S04]  /*05c0*/  IMAD.WIDE.U32 R16, R17, 0x4, R10 ;  /* 0x0000000411107825 */ /* 0x001fc800078e000a */
[----:B------:R-:W-:Y:S02]  /*05d0*/  IMAD.WIDE.U32 R18, R19, 0x4, R10 ;  /* 0x0000000413127825 */ /* 0x000fe400078e000a */
[----:B------:R-:W2:Y:S02]  /*05e0*/  LDG.E R16, desc[UR6][R16.64] ;  /* 0x0000000610107981 */ /* 0x000ea4000c1e1900 */
[----:B-1----:R-:W-:Y:S02]  /*05f0*/  IMAD.WIDE R12, R5, 0x4, R12 ;  /* 0x00000004050c7825 */ /* 0x002fe400078e020c */
[----:B------:R-:W3:Y:S02]  /*0600*/  LDG.E R18, desc[UR6][R18.64] ;  /* 0x0000000612127981 */ /* 0x000ee4000c1e1900 */
[C-C-:B------:R-:W-:Y:S01]  /*0610*/  IMAD.WIDE.U32 R14, R21.reuse, 0x4, R10.reuse ;  /* 0x00000004150e7825 */ /* 0x140fe200078e000a */
[----:B------:R-:W-:Y:S01]  /*0620*/  IADD3 R21, PT, PT, R21, R0, RZ ;  /* 0x0000000015157210 */ /* 0x000fe20007ffe0ff */
[----:B------:R-:W2:Y:S04]  /*0630*/  LDG.E R5, desc[UR6][R12.64] ;  /* 0x000000060c057981 */ /* 0x000ea8000c1e1900 */
[----:B------:R-:W3:Y:S01]  /*0640*/  LDG.E R2, desc[UR6][R12.64+0x4] ;  /* 0x000004060c027981 */ /* 0x000ee2000c1e1900 */
[----:B------:R-:W-:-:S03]  /*0650*/  IMAD.WIDE.U32 R10, R21, 0x4, R10 ;  /* 0x00000004150a7825 */ /* 0x000fc600078e000a */
[----:B------:R-:W4:Y:S04]  /*0660*/  LDG.E R14, desc[UR6][R14.64] ;  /* 0x000000060e0e7981 */ /* 0x000f28000c1e1900 */
[----:B------:R-:W4:Y:S04]  /*0670*/  LDG.E R21, desc[UR6][R12.64+0x8] ;  /* 0x000008060c157981 */ /* 0x000f28000c1e1900 */
[----:B------:R-:W5:Y:S04]  /*0680*/  LDG.E R23, desc[UR6][R12.64+0xc] ;  /* 0x00000c060c177981 */ /* 0x000f68000c1e1900 */
[----:B------:R-:W5:Y:S01]  /*0690*/  LDG.E R10, desc[UR6][R10.64] ;  /* 0x000000060a0a7981 */ /* 0x000f62000c1e1900 */
[----:B------:R-:W-:Y:S01]  /*06a0*/  IADD3 R9, PT, PT, R9, 0x4, RZ ;  /* 0x0000000409097810 */ /* 0x000fe20007ffe0ff */
[----:B--2---:R-:W-:-:S04]  /*06b0*/  FFMA R5, R5, R16, R20 ;  /* 0x0000001005057223 */ /* 0x004fc80000000014 */
[----:B---3--:R-:W-:-:S04]  /*06c0*/  FFMA R2, R2, R18, R5 ;  /* 0x0000001202027223 */ /* 0x008fc80000000005 */
[----:B----4-:R-:W-:-:S04]  /*06d0*/  FFMA R2, R21, R14, R2 ;  /* 0x0000000e15027223 */ /* 0x010fc80000000002 */
[----:B-----5:R-:W-:-:S07]  /*06e0*/  FFMA R20, R23, R10, R2 ;  /* 0x0000000a17147223 */ /* 0x020fce0000000002 */
.L_x_3:
[----:B------:R-:W-:Y:S05]  /*06f0*/  @!P1 BRA `(.L_x_0) ;  /* 0x00000000006c9947 */ /* 0x000fea0003800000 */
[----:B------:R-:W0:Y:S01]  /*0700*/  LDC.64 R18, c[0x0][0x388] ;  /* 0x0000e200ff127b82 */ /* 0x000e220000000a00 */
[----:B------:R-:W-:Y:S02]  /*0710*/  ISETP.NE.AND P0, PT, R6, 0x1, PT ;  /* 0x000000010600780c */ /* 0x000fe40003f05270 */
[----:B------:R-:W-:-:S04]  /*0720*/  LOP3.LUT R2, R0, 0x1, RZ, 0xc0, !PT ;  /* 0x0000000100027812 */ /* 0x000fc800078ec0ff */
[----:B------:R-:W-:Y:S01]  /*0730*/  ISETP.NE.U32.AND P1, PT, R2, 0x1, PT ;  /* 0x000000010200780c */ /* 0x000fe20003f25070 */
[----:B------:R-:W1:Y:S06]  /*0740*/  LDC.64 R10, c[0x0][0x380] ;  /* 0x0000e000ff0a7b82 */ /* 0x000e6c0000000a00 */
[C---:B------:R-:W-:Y:S01]  /*0750*/  @P0 IMAD R17, R9.reuse, R0, R7 ;  /* 0x0000000009110224 */ /* 0x040fe200078e0207 */
[----:B------:R-:W-:Y:S01]  /*0760*/  @P0 IADD3 R5, PT, PT, R4, R9, RZ ;  /* 0x0000000904050210 */ /* 0x000fe20007ffe0ff */
[----:B------:R-:W2:Y:S01]  /*0770*/  LDC.64 R14, c[0x0][0x380] ;  /* 0x0000e000ff0e7b82 */ /* 0x000ea20000000a00 */
[----:B------:R-:W-:-:S02]  /*0780*/  @P0 IADD3 R9, PT, PT, R9, 0x2, RZ ;  /* 0x0000000209090810 */ /* 0x000fc40007ffe0ff */
[----:B------:R-:W-:-:S05]  /*0790*/  @P0 IADD3 R21, PT, PT, R17, R0, RZ ;  /* 0x0000000011150210 */ /* 0x000fca0007ffe0ff */
[----:B------:R-:W3:Y:S01]  /*07a0*/  LDC.64 R12, c[0x0][0x388] ;  /* 0x0000e200ff0c7b82 */ /* 0x000ee20000000a00 */
[----:B0-----:R-:W-:-:S04]  /*07b0*/  @P0 IMAD.WIDE.U32 R16, R17, 0x4, R18 ;  /* 0x0000000411100825 */ /* 0x001fc800078e0012 */
[----:B------:R-:W-:Y:S02]  /*07c0*/  @P0 IMAD.WIDE.U32 R18, R21, 0x4, R18 ;  /* 0x0000000415120825 */ /* 0x000fe400078e0012 */
[----:B------:R-:W4:Y:S02]  /*07d0*/  @P0 LDG.E R16, desc[UR6][R16.64] ;  /* 0x0000000610100981 */ /* 0x000f24000c1e1900 */
[----:B-1----:R-:W-:Y:S01]  /*07e0*/  @P0 IMAD.WIDE R10, R5, 0x4, R10 ;  /* 0x00000004050a0825 */ /* 0x002fe200078e020a */
[----:B------:R-:W-:Y:S01]  /*07f0*/  @!P1 IADD3 R5, PT, PT, R4, R9, RZ ;  /* 0x0000000904059210 */ /* 0x000fe20007ffe0ff */
[----:B------:R-:W5:Y:S02]  /*0800*/  @P0 LDG.E R18, desc[UR6][R18.64] ;  /* 0x0000000612120981 */ /* 0x000f64000c1e1900 */
[----:B------:R-:W-:Y:S02]  /*0810*/  @!P1 IMAD R9, R9, R0, R7 ;  /* 0x0000000009099224 */ /* 0x000fe400078e0207 */
[----:B------:R-:W4:Y:S01]  /*0820*/  @P0 LDG.E R21, desc[UR6][R10.64] ;  /* 0x000000060a150981 */ /* 0x000f22000c1e1900 */
[----:B--2---:R-:W-:-:S03]  /*0830*/  @!P1 IMAD.WIDE R14, R5, 0x4, R14 ;  /* 0x00000004050e9825 */ /* 0x004fc600078e020e */
[----:B------:R-:W5:Y:S04]  /*0840*/  @P0 LDG.E R2, desc[UR6][R10.64+0x4] ;  /* 0x000004060a020981 */ /* 0x000f68000c1e1900 */
[----:B------:R-:W2:Y:S01]  /*0850*/  @!P1 LDG.E R15, desc[UR6][R14.64] ;  /* 0x000000060e0f9981 */ /* 0x000ea2000c1e1900 */
[----:B---3--:R-:W-:-:S06]  /*0860*/  @!P1 IMAD.WIDE.U32 R12, R9, 0x4, R12 ;  /* 0x00000004090c9825 */ /* 0x008fcc00078e000c */
[----:B------:R-:W2:Y:S01]  /*0870*/  @!P1 LDG.E R12, desc[UR6][R12.64] ;  /* 0x000000060c0c9981 */ /* 0x000ea2000c1e1900 */
[----:B----4-:R-:W-:-:S04]  /*0880*/  @P0 FFMA R21, R21, R16, R20 ;  /* 0x0000001015150223 */ /* 0x010fc80000000014 */
[----:B-----5:R-:W-:-:S04]  /*0890*/  @P0 FFMA R20, R2, R18, R21 ;  /* 0x0000001202140223 */ /* 0x020fc80000000015 */
[----:B--2---:R-:W-:-:S07]  /*08a0*/  @!P1 FFMA R20, R15, R12, R20 ;  /* 0x0000000c0f149223 */ /* 0x004fce0000000014 */
.L_x_0:
[----:B------:R-:W0:Y:S01]  /*08b0*/  LDC.64 R4, c[0x0][0x390] ;  /* 0x0000e400ff047b82 */ /* 0x000e220000000a00 */
[----:B------:R-:W-:-:S04]  /*08c0*/  IMAD R3, R3, R0, R7 ;  /* 0x0000000003037224 */ /* 0x000fc800078e0207 */
[----:B0-----:R-:W-:-:S05]  /*08d0*/  IMAD.WIDE R2, R3, 0x4, R4 ;  /* 0x0000000403027825 */ /* 0x001fca00078e0204 */
[----:B------:R-:W-:Y:S01]  /*08e0*/  STG.E desc[UR6][R2.64], R20 ;  /* 0x0000001402007986 */ /* 0x000fe2000c101906 */
[----:B------:R-:W-:Y:S05]  /*08f0*/  EXIT ;  /* 0x000000000000794d */ /* 0x000fea0003800000 */
.L_x_4:
[----:B------:R-:W-:-:S00]  /*0900*/  BRA `(.L_x_4) ;  /* 0xfffffffc00fc7947 */ /* 0x000fc0000383ffff */
[----:B------:R-:W-:-:S00]  /*0910*/  NOP ;  /* 0x0000000000007918 */ /* 0x000fc00000000000 */
        /* <DEDUP_REMOVED lines=14> */
.L_x_5:


//--------------------- .nv.shared.reserved.0     --------------------------
	.section	.nv.shared.reserved.0,"aw",@nobits
	.weak		__nv_reservedSMEM_offset_0_alias
	.size		__nv_reservedSMEM_offset_0_alias, 0, 64
	.other		__nv_reservedSMEM_offset_0_alias,@"STO_CUDA_RESERVED_SHARED STV_DEFAULT"
__nv_reservedSMEM_offset_0_alias:
	.zero		0
	.zero		64


//--------------------- .nv.constant0._Z14calculaCelulasPfS_S_i --------------------------
	.section	.nv.constant0._Z14calculaCelulasPfS_S_i,"a",@progbits
	.sectionflags	@""
	.align	4
.nv.constant0._Z14calculaCelulasPfS_S_i:
	.zero		924


//--------------------- SYMBOLS --------------------------

	.type		.nv.reservedSmem.offset0,@object
	.size		.nv.reservedSmem.offset0,0x4
